	.headerflags	@"EF_CUDA_TEXMODE_UNIFIED EF_CUDA_64BIT_ADDRESS EF_CUDA_ACCELERATORS EF_CUDA_SM90 EF_CUDA_VIRTUAL_SM(EF_CUDA_SM90)"
	.elftype	@"ET_EXEC"


//--------------------- .nv.info                  --------------------------
	.section	.nv.info,"",@"SHT_CUDA_INFO"
	.align	4


	//----- nvinfo : EIATTR_REGCOUNT
	.align		4
        /*0000*/ 	.byte	0x04, 0x2f
        /*0002*/ 	.short	(.L_1 - .L_0)
	.align		4
.L_0:
        /*0004*/ 	.word	index@(triton_poi_fused__prelu_kernel_0)
        /*0008*/ 	.word	0x00000010


	//----- nvinfo : EIATTR_MIN_STACK_SIZE
	.align		4
.L_1:
        /*000c*/ 	.byte	0x04, 0x12
        /*000e*/ 	.short	(.L_3 - .L_2)
	.align		4
.L_2:
        /*0010*/ 	.word	index@(triton_poi_fused__prelu_kernel_0)
        /*0014*/ 	.word	0x00000000


	//----- nvinfo : EIATTR_FRAME_SIZE
	.align		4
.L_3:
        /*0018*/ 	.byte	0x04, 0x11
        /*001a*/ 	.short	(.L_5 - .L_4)
	.align		4
.L_4:
        /*001c*/ 	.word	index@(triton_poi_fused__prelu_kernel_0)
        /*0020*/ 	.word	0x00000000


	//----- nvinfo : EIATTR_MIN_STACK_SIZE
	.align		4
.L_5:
        /*0024*/ 	.byte	0x04, 0x12
        /*0026*/ 	.short	(.L_7 - .L_6)
	.align		4
.L_6:
        /*0028*/ 	.word	index@(triton_poi_fused__prelu_kernel_0)
        /*002c*/ 	.word	0x00000000
.L_7:


//--------------------- .nv.info.triton_poi_fused__prelu_kernel_0 --------------------------
	.section	.nv.info.triton_poi_fused__prelu_kernel_0,"",@"SHT_CUDA_INFO"
	.sectionflags	@""
	.align	4


	//----- nvinfo : EIATTR_CUDA_API_VERSION
	.align		4
        /*0000*/ 	.byte	0x04, 0x37
        /*0002*/ 	.short	(.L_9 - .L_8)
.L_8:
        /*0004*/ 	.word	0x0000007c


	//----- nvinfo : EIATTR_KPARAM_INFO
	.align		4
.L_9:
        /*0008*/ 	.byte	0x04, 0x17
        /*000a*/ 	.short	(.L_11 - .L_10)
.L_10:
        /*000c*/ 	.word	0x00000000
        /*0010*/ 	.short	0x0003
        /*0012*/ 	.short	0x0018
        /*0014*/ 	.byte	0x00, 0xf0, 0x11, 0x00


	//----- nvinfo : EIATTR_KPARAM_INFO
	.align		4
.L_11:
        /*0018*/ 	.byte	0x04, 0x17
        /*001a*/ 	.short	(.L_13 - .L_12)
.L_12:
        /*001c*/ 	.word	0x00000000
        /*0020*/ 	.short	0x0002
        /*0022*/ 	.short	0x0010
        /*0024*/ 	.byte	0x00, 0xf4, 0x21, 0x00


	//----- nvinfo : EIATTR_KPARAM_INFO
	.align		4
.L_13:
        /*0028*/ 	.byte	0x04, 0x17
        /*002a*/ 	.short	(.L_15 - .L_14)
.L_14:
        /*002c*/ 	.word	0x00000000
        /*0030*/ 	.short	0x0001
        /*0032*/ 	.short	0x0008
        /*0034*/ 	.byte	0x00, 0xf4, 0x21, 0x00


	//----- nvinfo : EIATTR_KPARAM_INFO
	.align		4
.L_15:
        /*0038*/ 	.byte	0x04, 0x17
        /*003a*/ 	.short	(.L_17 - .L_16)
.L_16:
        /*003c*/ 	.word	0x00000000
        /*0040*/ 	.short	0x0000
        /*0042*/ 	.short	0x0000
        /*0044*/ 	.byte	0x00, 0xf4, 0x21, 0x00


	//----- nvinfo : EIATTR_SPARSE_MMA_MASK
	.align		4
.L_17:
        /*0048*/ 	.byte	0x03, 0x50
        /*004a*/ 	.short	0x0000


	//----- nvinfo : EIATTR_MAXREG_COUNT
	.align		4
        /*004c*/ 	.byte	0x03, 0x1b
        /*004e*/ 	.short	0x00ff


	//----- nvinfo : EIATTR_EXIT_INSTR_OFFSETS
	.align		4
        /*0050*/ 	.byte	0x04, 0x1c
        /*0052*/ 	.short	(.L_19 - .L_18)


	//   ....[0]....
.L_18:
        /*0054*/ 	.word	0x000001f0


	//   ....[1]....
        /*0058*/ 	.word	0x00000210


	//----- nvinfo : EIATTR_REQNTID
	.align		4
.L_19:
        /*005c*/ 	.byte	0x04, 0x10
        /*005e*/ 	.short	(.L_21 - .L_20)
.L_20:
        /*0060*/ 	.word	0x00000080
        /*0064*/ 	.word	0x00000001
        /*0068*/ 	.word	0x00000001


	//----- nvinfo : EIATTR_CBANK_PARAM_SIZE
	.align		4
.L_21:
        /*006c*/ 	.byte	0x03, 0x19
        /*006e*/ 	.short	0x001c


	//----- nvinfo : EIATTR_PARAM_CBANK
	.align		4
        /*0070*/ 	.byte	0x04, 0x0a
        /*0072*/ 	.short	(.L_23 - .L_22)
	.align		4
.L_22:
        /*0074*/ 	.word	index@(.nv.constant0.triton_poi_fused__prelu_kernel_0)
        /*0078*/ 	.short	0x0210
        /*007a*/ 	.short	0x001c


	//----- nvinfo : EIATTR_SW_WAR
	.align		4
.L_23:
        /*007c*/ 	.byte	0x04, 0x36
        /*007e*/ 	.short	(.L_25 - .L_24)
.L_24:
        /*0080*/ 	.word	0x00000008
.L_25:


//--------------------- .nv.callgraph             --------------------------
	.section	.nv.callgraph,"",@"SHT_CUDA_CALLGRAPH"
	.align	4
	.sectionentsize	8
	.align		4
        /*0000*/ 	.word	0x00000000
	.align		4
        /*0004*/ 	.word	0xffffffff
	.align		4
        /*0008*/ 	.word	0x00000000
	.align		4
        /*000c*/ 	.word	0xfffffffe
	.align		4
        /*0010*/ 	.word	0x00000000
	.align		4
        /*0014*/ 	.word	0xfffffffd
	.align		4
        /*0018*/ 	.word	0x00000000
	.align		4
        /*001c*/ 	.word	0xfffffffc


//--------------------- .text.triton_poi_fused__prelu_kernel_0 --------------------------
	.section	.text.triton_poi_fused__prelu_kernel_0,"ax",@progbits
	.align	128
        .global         triton_poi_fused__prelu_kernel_0
        .type           triton_poi_fused__prelu_kernel_0,@function
        .size           triton_poi_fused__prelu_kernel_0,(.L_x_1 - triton_poi_fused__prelu_kernel_0)
        .other          triton_poi_fused__prelu_kernel_0,@"STO_CUDA_ENTRY STV_DEFAULT"
triton_poi_fused__prelu_kernel_0:
.text.triton_poi_fused__prelu_kernel_0:
[----:B------:R-:W0:Y:S02]  /*0000*/  LDC R1, c[0x0][0x28] ;  /* 0x00000a00ff017b82 */ /* 0x000e240000000800 */
[----:B------:R-:W1:Y:S01]  /*0010*/  S2R R0, SR_TID.X ;  /* 0x0000000000007919 */ /* 0x000e620000002100 */
[----:B------:R-:W2:Y:S01]  /*0020*/  LDC.64 R2, c[0x0][0x210] ;  /* 0x00008400ff027b82 */ /* 0x000ea20000000a00 */
[----:B------:R-:W-:Y:S01]  /*0030*/  CS2R R12, SRZ ;  /* 0x00000000000c7805 */ /* 0x000fe2000001ff00 */
[----:B------:R-:W-:Y:S01]  /*0040*/  ULDC.64 UR4, c[0x0][0x208] ;  /* 0x0000820000047ab9 */ /* 0x000fe20000000a00 */
[----:B------:R-:W3:Y:S01]  /*0050*/  S2R R9, SR_CTAID.X ;  /* 0x0000000000097919 */ /* 0x000ee20000002500 */
[----:B-1----:R-:W-:Y:S01]  /*0060*/  IMAD.SHL.U32 R0, R0, 0x2, RZ ;  /* 0x0000000200007824 */ /* 0x002fe200078e00ff */
[----:B---3--:R-:W-:-:S04]  /*0070*/  SHF.R.S32.HI R4, RZ, 0x17, R9 ;  /* 0x00000017ff047819 */ /* 0x008fc80000011409 */
[----:B------:R-:W-:-:S05]  /*0080*/  LOP3.LUT R0, R0, 0xfe, RZ, 0xc0, !PT ;  /* 0x000000fe00007812 */ /* 0x000fca00078ec0ff */
[----:B------:R-:W-:Y:S01]  /*0090*/  IMAD R9, R9, 0x100, R0 ;  /* 0x0000010009097824 */ /* 0x000fe200078e0200 */
[----:B------:R-:W-:Y:S02]  /*00a0*/  SGXT R0, R4, 0x1 ;  /* 0x000000010400781a */ /* 0x000fe40000000200 */
[----:B------:R-:W1:Y:S01]  /*00b0*/  LDC.64 R4, c[0x0][0x218] ;  /* 0x00008600ff047b82 */ /* 0x000e620000000a00 */
[C---:B--2---:R-:W-:Y:S01]  /*00c0*/  IMAD.WIDE R2, R9.reuse, 0x4, R2 ;  /* 0x0000000409027825 */ /* 0x044fe200078e0202 */
[----:B------:R-:W-:Y:S02]  /*00d0*/  ISETP.GE.AND P2, PT, R9, 0x100, PT ;  /* 0x000001000900780c */ /* 0x000fe40003f46270 */
[----:B------:R-:W-:-:S04]  /*00e0*/  LEA.HI R0, R0, R9, RZ, 0x4 ;  /* 0x0000000900007211 */ /* 0x000fc800078f20ff */
[----:B------:R-:W-:-:S04]  /*00f0*/  SHF.R.S32.HI R0, RZ, 0x4, R0 ;  /* 0x00000004ff007819 */ /* 0x000fc80000011400 */
[----:B------:R-:W-:-:S03]  /*0100*/  LEA.HI R6, R0, R0, RZ, 0x2 ;  /* 0x0000000000067211 */ /* 0x000fc600078f10ff */
[----:B------:R-:W2:Y:S01]  /*0110*/  @!P2 LDG.E.64 R12, desc[UR4][R2.64] ;  /* 0x00000004020ca981 */ /* 0x000ea2000c1e1b00 */
[----:B------:R-:W-:Y:S01]  /*0120*/  LOP3.LUT R7, R6, 0xfffffffc, RZ, 0xc0, !PT ;  /* 0xfffffffc06077812 */ /* 0x000fe200078ec0ff */
[----:B------:R-:W-:-:S04]  /*0130*/  IMAD.MOV.U32 R11, RZ, RZ, RZ ;  /* 0x000000ffff0b7224 */ /* 0x000fc800078e00ff */
[----:B------:R-:W-:Y:S02]  /*0140*/  IMAD.IADD R7, R0, 0x1, -R7 ;  /* 0x0000000100077824 */ /* 0x000fe400078e0a07 */
[----:B------:R-:W-:Y:S02]  /*0150*/  IMAD.MOV.U32 R0, RZ, RZ, RZ ;  /* 0x000000ffff007224 */ /* 0x000fe400078e00ff */
[----:B-1----:R-:W-:Y:S02]  /*0160*/  IMAD.WIDE R4, R7, 0x4, R4 ;  /* 0x0000000407047825 */ /* 0x002fe400078e0204 */
[----:B------:R-:W1:Y:S03]  /*0170*/  LDC.64 R6, c[0x0][0x220] ;  /* 0x00008800ff067b82 */ /* 0x000e660000000a00 */
[----:B------:R-:W3:Y:S04]  /*0180*/  @!P2 LDG.E.EL R11, desc[UR4][R4.64] ;  /* 0x00000004040ba981 */ /* 0x000ee8000c2e1900 */
[----:B------:R-:W4:Y:S01]  /*0190*/  @!P2 LDG.E.EL R0, desc[UR4][R4.64] ;  /* 0x000000040400a981 */ /* 0x000f22000c2e1900 */
[----:B-1----:R-:W-:Y:S01]  /*01a0*/  IMAD.WIDE R6, R9, 0x4, R6 ;  /* 0x0000000409067825 */ /* 0x002fe200078e0206 */
[----:B--2---:R-:W-:-:S02]  /*01b0*/  FSETP.GT.AND P0, PT, R12, RZ, PT ;  /* 0x000000ff0c00720b */ /* 0x004fc40003f04000 */
[----:B------:R-:W-:-:S11]  /*01c0*/  FSETP.GT.AND P1, PT, R13, RZ, PT ;  /* 0x000000ff0d00720b */ /* 0x000fd60003f24000 */
[----:B---3--:R-:W-:Y:S02]  /*01d0*/  @!P0 FMUL R12, R11, R12 ;  /* 0x0000000c0b0c8220 */ /* 0x008fe40000400000 */
[----:B----4-:R-:W-:Y:S01]  /*01e0*/  @!P1 FMUL R13, R0, R13 ;  /* 0x0000000d000d9220 */ /* 0x010fe20000400000 */
[----:B------:R-:W-:Y:S06]  /*01f0*/  @P2 EXIT ;  /* 0x000000000000294d */ /* 0x000fec0003800000 */
[----:B------:R-:W-:Y:S01]  /*0200*/  STG.E.64 desc[UR4][R6.64], R12 ;  /* 0x0000000c06007986 */ /* 0x000fe2000c101b04 */
[----:B------:R-:W-:Y:S05]  /*0210*/  EXIT ;  /* 0x000000000000794d */ /* 0x000fea0003800000 */
.L_x_0:
[----:B------:R-:W-:-:S00]  /*0220*/  BRA `(.L_x_0) ;  /* 0xfffffffc00fc7947 */ /* 0x000fc0000383ffff */
[----:B------:R-:W-:-:S00]  /*0230*/  NOP ;  /* 0x0000000000007918 */ /* 0x000fc00000000000 */
        /* <DEDUP_REMOVED lines=12> */
.L_x_1:


//--------------------- .nv.constant0.triton_poi_fused__prelu_kernel_0 --------------------------
	.section	.nv.constant0.triton_poi_fused__prelu_kernel_0,"a",@progbits
	.sectionflags	@""
	.align	4
.nv.constant0.triton_poi_fused__prelu_kernel_0:
	.zero		556
